//
// Generated by NVIDIA NVVM Compiler
//
// Compiler Build ID: CL-36424714
// Cuda compilation tools, release 13.0, V13.0.88
// Based on NVVM 20.0.0
//

.version 9.0
.target sm_100
.address_size 64

	// .globl	_Z18subsetSumKernelRowPjS_PKjij

.visible .entry _Z18subsetSumKernelRowPjS_PKjij(
	.param .u64 .ptr .align 1 _Z18subsetSumKernelRowPjS_PKjij_param_0,
	.param .u64 .ptr .align 1 _Z18subsetSumKernelRowPjS_PKjij_param_1,
	.param .u64 .ptr .align 1 _Z18subsetSumKernelRowPjS_PKjij_param_2,
	.param .u32 _Z18subsetSumKernelRowPjS_PKjij_param_3,
	.param .u32 _Z18subsetSumKernelRowPjS_PKjij_param_4
)
{
	.reg .pred 	%p<5>;
	.reg .b32 	%r<16>;
	.reg .b64 	%rd<18>;

	ld.param.u64 	%rd4, [_Z18subsetSumKernelRowPjS_PKjij_param_0];
	ld.param.u64 	%rd5, [_Z18subsetSumKernelRowPjS_PKjij_param_1];
	ld.param.u64 	%rd3, [_Z18subsetSumKernelRowPjS_PKjij_param_2];
	ld.param.u32 	%r5, [_Z18subsetSumKernelRowPjS_PKjij_param_3];
	ld.param.u32 	%r6, [_Z18subsetSumKernelRowPjS_PKjij_param_4];
	cvta.to.global.u64 	%rd1, %rd4;
	cvta.to.global.u64 	%rd2, %rd5;
	mov.u32 	%r7, %ctaid.x;
	mov.u32 	%r8, %ntid.x;
	mov.u32 	%r9, %tid.x;
	mad.lo.s32 	%r1, %r7, %r8, %r9;
	setp.gt.u32 	%p1, %r1, %r6;
	@%p1 bra 	$L__BB0_6;
	cvta.to.global.u64 	%rd6, %rd3;
	mul.wide.s32 	%rd7, %r5, 4;
	add.s64 	%rd8, %rd6, %rd7;
	ld.global.u32 	%r2, [%rd8+-4];
	setp.lt.u32 	%p2, %r1, %r2;
	@%p2 bra 	$L__BB0_5;
	mul.wide.s32 	%rd9, %r1, 4;
	add.s64 	%rd10, %rd2, %rd9;
	ld.global.u32 	%r11, [%rd10];
	setp.ne.s32 	%p3, %r11, 0;
	mov.b32 	%r15, 1;
	@%p3 bra 	$L__BB0_4;
	sub.s32 	%r12, %r1, %r2;
	mul.wide.u32 	%rd11, %r12, 4;
	add.s64 	%rd12, %rd2, %rd11;
	ld.global.u32 	%r13, [%rd12];
	setp.ne.s32 	%p4, %r13, 0;
	selp.u32 	%r15, 1, 0, %p4;
$L__BB0_4:
	add.s64 	%rd14, %rd1, %rd9;
	st.global.u32 	[%rd14], %r15;
	bra.uni 	$L__BB0_6;
$L__BB0_5:
	mul.wide.s32 	%rd15, %r1, 4;
	add.s64 	%rd16, %rd2, %rd15;
	ld.global.u32 	%r14, [%rd16];
	add.s64 	%rd17, %rd1, %rd15;
	st.global.u32 	[%rd17], %r14;
$L__BB0_6:
	ret;

}


// ===== COMPILED SASS (sm_100) =====

	.target	sm_100

	.elftype	@"ET_EXEC"


//--------------------- .note.nv.tkinfo           --------------------------
	.section	.note.nv.tkinfo,"",@"SHT_NOTE"
	.sectionflags	@"SHF_NOTE_NV_TKINFO"
	.tkinfo
        /*0018*/ 	.word	0x00000002
        /*0030*/ 	.string	""
        /*0030*/ 	.string	"ptxas"
        /*0030*/ 	.string	"Cuda compilation tools, release 13.0, V13.0.88"
        /*0030*/ 	.string	"Build cuda_13.0.r13.0/compiler.36424714_0"
        /*0030*/ 	.string	"-arch sm_100 -m 64 "



//--------------------- .note.nv.cuinfo           --------------------------
	.section	.note.nv.cuinfo,"",@"SHT_NOTE"
	.sectionflags	@"SHF_NOTE_NV_CUINFO"
        /*0018*/ 	.short	0x0002
        /*001a*/ 	.short	0x0064
        /*001c*/ 	.short	0x0082
	.zero		2


//--------------------- .nv.info                  --------------------------
	.section	.nv.info,"",@"SHT_CUDA_INFO"
	.align	4


	//----- nvinfo : EIATTR_REGCOUNT
	.align		4
        /*0000*/ 	.byte	0x04, 0x2f
        /*0002*/ 	.short	(.L_1 - .L_0)
	.align		4
.L_0:
        /*0004*/ 	.word	index@(_Z18subsetSumKernelRowPjS_PKjij)
        /*0008*/ 	.word	0x0000000e


	//----- nvinfo : EIATTR_FRAME_SIZE
	.align		4
.L_1:
        /*000c*/ 	.byte	0x04, 0x11
        /*000e*/ 	.short	(.L_3 - .L_2)
	.align		4
.L_2:
        /*0010*/ 	.word	index@(_Z18subsetSumKernelRowPjS_PKjij)
        /*0014*/ 	.word	0x00000000


	//----- nvinfo : EIATTR_MIN_STACK_SIZE
	.align		4
.L_3:
        /*0018*/ 	.byte	0x04, 0x12
        /*001a*/ 	.short	(.L_5 - .L_4)
	.align		4
.L_4:
        /*001c*/ 	.word	index@(_Z18subsetSumKernelRowPjS_PKjij)
        /*0020*/ 	.word	0x00000000
.L_5:


//--------------------- .nv.compat                --------------------------
	.section	.nv.compat,"",@"SHT_CUDA_COMPAT_INFO"
	.align	4
        /*0000*/ 	.byte	0x02, 0x09, 0x00, 0x00, 0x02, 0x02, 0x01, 0x00, 0x02, 0x05, 0x05, 0x00, 0x03, 0x07, 0x01, 0x01
        /*0010*/ 	.byte	0x02, 0x03, 0x00, 0x00, 0x02, 0x06, 0x01, 0x00, 0x04, 0x0b, 0x08, 0x00, 0x09, 0x00, 0x00, 0x00
        /*0020*/ 	.byte	0x00, 0x00, 0x00, 0x00


//--------------------- .nv.info._Z18subsetSumKernelRowPjS_PKjij --------------------------
	.section	.nv.info._Z18subsetSumKernelRowPjS_PKjij,"",@"SHT_CUDA_INFO"
	.sectionflags	@""
	.align	4


	//----- nvinfo : EIATTR_CUDA_API_VERSION
	.align		4
        /*0000*/ 	.byte	0x04, 0x37
        /*0002*/ 	.short	(.L_7 - .L_6)
.L_6:
        /*0004*/ 	.word	0x00000082


	//----- nvinfo : EIATTR_KPARAM_INFO
	.align		4
.L_7:
        /*0008*/ 	.byte	0x04, 0x17
        /*000a*/ 	.short	(.L_9 - .L_8)
.L_8:
        /*000c*/ 	.word	0x00000000
        /*0010*/ 	.short	0x0004
        /*0012*/ 	.short	0x001c
        /*0014*/ 	.byte	0x00, 0xf0, 0x11, 0x00


	//----- nvinfo : EIATTR_KPARAM_INFO
	.align		4
.L_9:
        /*0018*/ 	.byte	0x04, 0x17
        /*001a*/ 	.short	(.L_11 - .L_10)
.L_10:
        /*001c*/ 	.word	0x00000000
        /*0020*/ 	.short	0x0003
        /*0022*/ 	.short	0x0018
        /*0024*/ 	.byte	0x00, 0xf0, 0x11, 0x00


	//----- nvinfo : EIATTR_KPARAM_INFO
	.align		4
.L_11:
        /*0028*/ 	.byte	0x04, 0x17
        /*002a*/ 	.short	(.L_13 - .L_12)
.L_12:
        /*002c*/ 	.word	0x00000000
        /*0030*/ 	.short	0x0002
        /*0032*/ 	.short	0x0010
        /*0034*/ 	.byte	0x00, 0xf5, 0x21, 0x00


	//----- nvinfo : EIATTR_KPARAM_INFO
	.align		4
.L_13:
        /*0038*/ 	.byte	0x04, 0x17
        /*003a*/ 	.short	(.L_15 - .L_14)
.L_14:
        /*003c*/ 	.word	0x00000000
        /*0040*/ 	.short	0x0001
        /*0042*/ 	.short	0x0008
        /*0044*/ 	.byte	0x00, 0xf5, 0x21, 0x00


	//----- nvinfo : EIATTR_KPARAM_INFO
	.align		4
.L_15:
        /*0048*/ 	.byte	0x04, 0x17
        /*004a*/ 	.short	(.L_17 - .L_16)
.L_16:
        /*004c*/ 	.word	0x00000000
        /*0050*/ 	.short	0x0000
        /*0052*/ 	.short	0x0000
        /*0054*/ 	.byte	0x00, 0xf5, 0x21, 0x00


	//----- nvinfo : EIATTR_SPARSE_MMA_MASK
	.align		4
.L_17:
        /*0058*/ 	.byte	0x03, 0x50
        /*005a*/ 	.short	0x0000


	//----- nvinfo : EIATTR_MAXREG_COUNT
	.align		4
        /*005c*/ 	.byte	0x03, 0x1b
        /*005e*/ 	.short	0x00ff


	//----- nvinfo : EIATTR_MERCURY_ISA_VERSION
	.align		4
        /*0060*/ 	.byte	0x03, 0x5f
        /*0062*/ 	.short	0x0101


	//----- nvinfo : EIATTR_VRC_CTA_INIT_COUNT
	.align		4
        /*0064*/ 	.byte	0x02, 0x4a
	.zero		1
	.zero		1


	//----- nvinfo : EIATTR_EXIT_INSTR_OFFSETS
	.align		4
        /*0068*/ 	.byte	0x04, 0x1c
        /*006a*/ 	.short	(.L_19 - .L_18)


	//   ....[0]....
.L_18:
        /*006c*/ 	.word	0x00000070


	//   ....[1]....
        /*0070*/ 	.word	0x000001f0


	//   ....[2]....
        /*0074*/ 	.word	0x00000260


	//----- nvinfo : EIATTR_CRS_STACK_SIZE
	.align		4
.L_19:
        /*0078*/ 	.byte	0x04, 0x1e
        /*007a*/ 	.short	(.L_21 - .L_20)
.L_20:
        /*007c*/ 	.word	0x00000000


	//----- nvinfo : EIATTR_CBANK_PARAM_SIZE
	.align		4
.L_21:
        /*0080*/ 	.byte	0x03, 0x19
        /*0082*/ 	.short	0x0020


	//----- nvinfo : EIATTR_PARAM_CBANK
	.align		4
        /*0084*/ 	.byte	0x04, 0x0a
        /*0086*/ 	.short	(.L_23 - .L_22)
	.align		4
.L_22:
        /*0088*/ 	.word	index@(.nv.constant0._Z18subsetSumKernelRowPjS_PKjij)
        /*008c*/ 	.short	0x0380
        /*008e*/ 	.short	0x0020


	//----- nvinfo : EIATTR_SW_WAR
	.align		4
.L_23:
        /*0090*/ 	.byte	0x04, 0x36
        /*0092*/ 	.short	(.L_25 - .L_24)
.L_24:
        /*0094*/ 	.word	0x00000008
.L_25:


//--------------------- .nv.callgraph             --------------------------
	.section	.nv.callgraph,"",@"SHT_CUDA_CALLGRAPH"
	.align	4
	.sectionentsize	8
	.align		4
        /*0000*/ 	.word	0x00000000
	.align		4
        /*0004*/ 	.word	0xffffffff
	.align		4
        /*0008*/ 	.word	0x00000000
	.align		4
        /*000c*/ 	.word	0xfffffffe
	.align		4
        /*0010*/ 	.word	0x00000000
	.align		4
        /*0014*/ 	.word	0xfffffffd
	.align		4
        /*0018*/ 	.word	0x00000000
	.align		4
        /*001c*/ 	.word	0xfffffffc


//--------------------- .text._Z18subsetSumKernelRowPjS_PKjij --------------------------
	.section	.text._Z18subsetSumKernelRowPjS_PKjij,"ax",@progbits
	.align	128
        .global         _Z18subsetSumKernelRowPjS_PKjij
        .type           _Z18subsetSumKernelRowPjS_PKjij,@function
        .size           _Z18subsetSumKernelRowPjS_PKjij,(.L_x_4 - _Z18subsetSumKernelRowPjS_PKjij)
        .other          _Z18subsetSumKernelRowPjS_PKjij,@"STO_CUDA_ENTRY STV_DEFAULT"
_Z18subsetSumKernelRowPjS_PKjij:
.text._Z18subsetSumKernelRowPjS_PKjij:
[----:B------:R-:W-:Y:S01]  /*0000*/  LDC R1, c[0x0][0x37c] ;  /* 0x0000df00ff017b82 */ /* 0x000fe20000000800 */
[----:B------:R-:W0:Y:S07]  /*0010*/  S2R R0, SR_TID.X ;  /* 0x0000000000007919 */ /* 0x000e2e0000002100 */
[----:B------:R-:W0:Y:S01]  /*0020*/  S2UR UR4, SR_CTAID.X ;  /* 0x00000000000479c3 */ /* 0x000e220000002500 */
[----:B------:R-:W1:Y:S07]  /*0030*/  LDCU UR5, c[0x0][0x39c] ;  /* 0x00007380ff0577ac */ /* 0x000e6e0008000800 */
[----:B------:R-:W0:Y:S02]  /*0040*/  LDC R9, c[0x0][0x360] ;  /* 0x0000d800ff097b82 */ /* 0x000e240000000800 */
[----:B0-----:R-:W-:-:S05]  /*0050*/  IMAD R9, R9, UR4, R0 ;  /* 0x0000000409097c24 */ /* 0x001fca000f8e0200 */
[----:B-1----:R-:W-:-:S13]  /*0060*/  ISETP.GT.U32.AND P0, PT, R9, UR5, PT ;  /* 0x0000000509007c0c */ /* 0x002fda000bf04070 */
[----:B------:R-:W-:Y:S05]  /*0070*/  @P0 EXIT ;  /* 0x000000000000094d */ /* 0x000fea0003800000 */
[----:B------:R-:W0:Y:S01]  /*0080*/  LDC R5, c[0x0][0x398] ;  /* 0x0000e600ff057b82 */ /* 0x000e220000000800 */
[----:B------:R-:W1:Y:S07]  /*0090*/  LDCU.64 UR4, c[0x0][0x358] ;  /* 0x00006b00ff0477ac */ /* 0x000e6e0008000a00 */
[----:B------:R-:W0:Y:S02]  /*00a0*/  LDC.64 R2, c[0x0][0x390] ;  /* 0x0000e400ff027b82 */ /* 0x000e240000000a00 */
[----:B0-----:R-:W-:-:S05]  /*00b0*/  IMAD.WIDE R2, R5, 0x4, R2 ;  /* 0x0000000405027825 */ /* 0x001fca00078e0202 */
[----:B-1----:R-:W2:Y:S02]  /*00c0*/  LDG.E R0, desc[UR4][R2.64+-0x4] ;  /* 0xfffffc0402007981 */ /* 0x002ea4000c1e1900 */
[----:B--2---:R-:W-:-:S13]  /*00d0*/  ISETP.GE.U32.AND P0, PT, R9, R0, PT ;  /* 0x000000000900720c */ /* 0x004fda0003f06070 */
[----:B------:R-:W-:Y:S05]  /*00e0*/  @!P0 BRA `(.L_x_0) ;  /* 0x0000000000448947 */ /* 0x000fea0003800000 */
[----:B------:R-:W0:Y:S08]  /*00f0*/  LDC.64 R6, c[0x0][0x388] ;  /* 0x0000e200ff067b82 */ /* 0x000e300000000a00 */
[----:B------:R-:W1:Y:S01]  /*0100*/  LDC.64 R4, c[0x0][0x380] ;  /* 0x0000e000ff047b82 */ /* 0x000e620000000a00 */
[----:B0-----:R-:W-:-:S06]  /*0110*/  IMAD.WIDE R2, R9, 0x4, R6 ;  /* 0x0000000409027825 */ /* 0x001fcc00078e0206 */
[----:B------:R-:W2:Y:S01]  /*0120*/  LDG.E R2, desc[UR4][R2.64] ;  /* 0x0000000402027981 */ /* 0x000ea2000c1e1900 */
[----:B------:R-:W-:Y:S01]  /*0130*/  BSSY.RECONVERGENT B0, `(.L_x_1) ;  /* 0x000000a000007945 */ /* 0x000fe20003800200 */
[----:B------:R-:W-:Y:S02]  /*0140*/  HFMA2 R11, -RZ, RZ, 0, 5.9604644775390625e-08 ;  /* 0x00000001ff0b7431 */ /* 0x000fe400000001ff */
[----:B-1----:R-:W-:Y:S01]  /*0150*/  IMAD.WIDE R4, R9, 0x4, R4 ;  /* 0x0000000409047825 */ /* 0x002fe200078e0204 */
[----:B--2---:R-:W-:-:S13]  /*0160*/  ISETP.NE.AND P0, PT, R2, RZ, PT ;  /* 0x000000ff0200720c */ /* 0x004fda0003f05270 */
[----:B------:R-:W-:Y:S05]  /*0170*/  @P0 BRA `(.L_x_2) ;  /* 0x0000000000140947 */ /* 0x000fea0003800000 */
[----:B------:R-:W-:-:S05]  /*0180*/  IADD3 R3, PT, PT, R9, -R0, RZ ;  /* 0x8000000009037210 */ /* 0x000fca0007ffe0ff */
[----:B------:R-:W-:-:S06]  /*0190*/  IMAD.WIDE.U32 R2, R3, 0x4, R6 ;  /* 0x0000000403027825 */ /* 0x000fcc00078e0006 */
[----:B------:R-:W2:Y:S02]  /*01a0*/  LDG.E R2, desc[UR4][R2.64] ;  /* 0x0000000402027981 */ /* 0x000ea4000c1e1900 */
[----:B--2---:R-:W-:-:S04]  /*01b0*/  ISETP.NE.AND P0, PT, R2, RZ, PT ;  /* 0x000000ff0200720c */ /* 0x004fc80003f05270 */
[----:B------:R-:W-:-:S09]  /*01c0*/  SEL R11, RZ, 0x1, !P0 ;  /* 0x00000001ff0b7807 */ /* 0x000fd20004000000 */
.L_x_2:
[----:B------:R-:W-:Y:S05]  /*01d0*/  BSYNC.RECONVERGENT B0 ;  /* 0x0000000000007941 */ /* 0x000fea0003800200 */
.L_x_1:
[----:B------:R-:W-:Y:S01]  /*01e0*/  STG.E desc[UR4][R4.64], R11 ;  /* 0x0000000b04007986 */ /* 0x000fe2000c101904 */
[----:B------:R-:W-:Y:S05]  /*01f0*/  EXIT ;  /* 0x000000000000794d */ /* 0x000fea0003800000 */
.L_x_0:
[----:B------:R-:W0:Y:S08]  /*0200*/  LDC.64 R2, c[0x0][0x388] ;  /* 0x0000e200ff027b82 */ /* 0x000e300000000a00 */
[----:B------:R-:W1:Y:S01]  /*0210*/  LDC.64 R4, c[0x0][0x380] ;  /* 0x0000e000ff047b82 */ /* 0x000e620000000a00 */
[----:B0-----:R-:W-:-:S06]  /*0220*/  IMAD.WIDE R2, R9, 0x4, R2 ;  /* 0x0000000409027825 */ /* 0x001fcc00078e0202 */
[----:B------:R-:W2:Y:S01]  /*0230*/  LDG.E R3, desc[UR4][R2.64] ;  /* 0x0000000402037981 */ /* 0x000ea2000c1e1900 */
[----:B-1----:R-:W-:-:S05]  /*0240*/  IMAD.WIDE R4, R9, 0x4, R4 ;  /* 0x0000000409047825 */ /* 0x002fca00078e0204 */
[----:B--2---:R-:W-:Y:S01]  /*0250*/  STG.E desc[UR4][R4.64], R3 ;  /* 0x0000000304007986 */ /* 0x004fe2000c101904 */
[----:B------:R-:W-:Y:S05]  /*0260*/  EXIT ;  /* 0x000000000000794d */ /* 0x000fea0003800000 */
.L_x_3:
[----:B------:R-:W-:-:S00]  /*0270*/  BRA `(.L_x_3) ;  /* 0xfffffffc00fc7947 */ /* 0x000fc0000383ffff */
[----:B------:R-:W-:-:S00]  /*0280*/  NOP ;  /* 0x0000000000007918 */ /* 0x000fc00000000000 */
[----:B------:R-:W-:-:S00]  /*0290*/  NOP ;  /* 0x0000000000007918 */ /* 0x000fc00000000000 */
[----:B------:R-:W-:-:S00]  /*02a0*/  NOP ;  /* 0x0000000000007918 */ /* 0x000fc00000000000 */
[----:B------:R-:W-:-:S00]  /*02b0*/  NOP ;  /* 0x0000000000007918 */ /* 0x000fc00000000000 */
[----:B------:R-:W-:-:S00]  /*02c0*/  NOP ;  /* 0x0000000000007918 */ /* 0x000fc00000000000 */
[----:B------:R-:W-:-:S00]  /*02d0*/  NOP ;  /* 0x0000000000007918 */ /* 0x000fc00000000000 */
[----:B------:R-:W-:-:S00]  /*02e0*/  NOP ;  /* 0x0000000000007918 */ /* 0x000fc00000000000 */
[----:B------:R-:W-:-:S00]  /*02f0*/  NOP ;  /* 0x0000000000007918 */ /* 0x000fc00000000000 */
.L_x_4:


//--------------------- .nv.shared.reserved.0     --------------------------
	.section	.nv.shared.reserved.0,"aw",@nobits
	.weak		__nv_reservedSMEM_offset_0_alias
	.size		__nv_reservedSMEM_offset_0_alias, 0, 64
	.other		__nv_reservedSMEM_offset_0_alias,@"STO_CUDA_RESERVED_SHARED STV_DEFAULT"
__nv_reservedSMEM_offset_0_alias:
	.zero		0
	.zero		64


//--------------------- .nv.constant0._Z18subsetSumKernelRowPjS_PKjij --------------------------
	.section	.nv.constant0._Z18subsetSumKernelRowPjS_PKjij,"a",@progbits
	.sectionflags	@""
	.align	4
.nv.constant0._Z18subsetSumKernelRowPjS_PKjij:
	.zero		928


//--------------------- SYMBOLS --------------------------

	.type		.nv.reservedSmem.offset0,@object
	.size		.nv.reservedSmem.offset0,0x4
